//
// Generated by NVIDIA NVVM Compiler
//
// Compiler Build ID: CL-36424714
// Cuda compilation tools, release 13.0, V13.0.88
// Based on NVVM 20.0.0
//

.version 9.0
.target sm_100
.address_size 64

	// .globl	_Z17spasm_spmv_kernelPKjS0_S0_PKfPKtS2_Pfjjjj

.visible .entry _Z17spasm_spmv_kernelPKjS0_S0_PKfPKtS2_Pfjjjj(
	.param .u64 .ptr .align 1 _Z17spasm_spmv_kernelPKjS0_S0_PKfPKtS2_Pfjjjj_param_0,
	.param .u64 .ptr .align 1 _Z17spasm_spmv_kernelPKjS0_S0_PKfPKtS2_Pfjjjj_param_1,
	.param .u64 .ptr .align 1 _Z17spasm_spmv_kernelPKjS0_S0_PKfPKtS2_Pfjjjj_param_2,
	.param .u64 .ptr .align 1 _Z17spasm_spmv_kernelPKjS0_S0_PKfPKtS2_Pfjjjj_param_3,
	.param .u64 .ptr .align 1 _Z17spasm_spmv_kernelPKjS0_S0_PKfPKtS2_Pfjjjj_param_4,
	.param .u64 .ptr .align 1 _Z17spasm_spmv_kernelPKjS0_S0_PKfPKtS2_Pfjjjj_param_5,
	.param .u64 .ptr .align 1 _Z17spasm_spmv_kernelPKjS0_S0_PKfPKtS2_Pfjjjj_param_6,
	.param .u32 _Z17spasm_spmv_kernelPKjS0_S0_PKfPKtS2_Pfjjjj_param_7,
	.param .u32 _Z17spasm_spmv_kernelPKjS0_S0_PKfPKtS2_Pfjjjj_param_8,
	.param .u32 _Z17spasm_spmv_kernelPKjS0_S0_PKfPKtS2_Pfjjjj_param_9,
	.param .u32 _Z17spasm_spmv_kernelPKjS0_S0_PKfPKtS2_Pfjjjj_param_10
)
{
	.reg .pred 	%p<29>;
	.reg .b16 	%rs<3>;
	.reg .b32 	%r<98>;
	.reg .b32 	%f<89>;
	.reg .b64 	%rd<99>;

	ld.param.u64 	%rd8, [_Z17spasm_spmv_kernelPKjS0_S0_PKfPKtS2_Pfjjjj_param_0];
	ld.param.u64 	%rd9, [_Z17spasm_spmv_kernelPKjS0_S0_PKfPKtS2_Pfjjjj_param_1];
	ld.param.u64 	%rd10, [_Z17spasm_spmv_kernelPKjS0_S0_PKfPKtS2_Pfjjjj_param_2];
	ld.param.u64 	%rd12, [_Z17spasm_spmv_kernelPKjS0_S0_PKfPKtS2_Pfjjjj_param_3];
	ld.param.u64 	%rd11, [_Z17spasm_spmv_kernelPKjS0_S0_PKfPKtS2_Pfjjjj_param_4];
	ld.param.u64 	%rd13, [_Z17spasm_spmv_kernelPKjS0_S0_PKfPKtS2_Pfjjjj_param_5];
	ld.param.u64 	%rd14, [_Z17spasm_spmv_kernelPKjS0_S0_PKfPKtS2_Pfjjjj_param_6];
	ld.param.u32 	%r50, [_Z17spasm_spmv_kernelPKjS0_S0_PKfPKtS2_Pfjjjj_param_7];
	ld.param.u32 	%r47, [_Z17spasm_spmv_kernelPKjS0_S0_PKfPKtS2_Pfjjjj_param_8];
	ld.param.u32 	%r48, [_Z17spasm_spmv_kernelPKjS0_S0_PKfPKtS2_Pfjjjj_param_9];
	ld.param.u32 	%r49, [_Z17spasm_spmv_kernelPKjS0_S0_PKfPKtS2_Pfjjjj_param_10];
	cvta.to.global.u64 	%rd1, %rd13;
	cvta.to.global.u64 	%rd2, %rd12;
	cvta.to.global.u64 	%rd3, %rd14;
	mov.u32 	%r1, %ctaid.x;
	setp.ge.u32 	%p1, %r1, %r50;
	@%p1 bra 	$L__BB0_52;
	cvta.to.global.u64 	%rd15, %rd8;
	cvta.to.global.u64 	%rd16, %rd9;
	shl.b32 	%r51, %r1, 1;
	mul.wide.u32 	%rd17, %r51, 4;
	add.s64 	%rd4, %rd15, %rd17;
	add.s64 	%rd18, %rd16, %rd17;
	ld.global.nc.u32 	%r52, [%rd18];
	ld.global.nc.u32 	%r2, [%rd18+4];
	mov.u32 	%r53, %tid.x;
	add.s32 	%r82, %r52, %r53;
	setp.ge.u32 	%p2, %r82, %r2;
	@%p2 bra 	$L__BB0_52;
	ld.global.nc.u32 	%r54, [%rd4+4];
	ld.global.nc.u32 	%r55, [%rd4];
	mul.lo.s32 	%r4, %r55, %r47;
	mul.lo.s32 	%r5, %r54, %r47;
	cvta.to.global.u64 	%rd5, %rd10;
	cvta.to.global.u64 	%rd6, %rd11;
$L__BB0_3:
	mul.wide.u32 	%rd19, %r82, 4;
	add.s64 	%rd20, %rd5, %rd19;
	ld.global.nc.u32 	%r7, [%rd20];
	shr.u32 	%r56, %r7, 12;
	and.b32  	%r57, %r56, 32764;
	add.s32 	%r8, %r57, %r4;
	shl.b32 	%r58, %r7, 2;
	and.b32  	%r59, %r58, 32764;
	add.s32 	%r9, %r59, %r5;
	shl.b32 	%r60, %r82, 2;
	cvt.u64.u32 	%rd7, %r60;
	setp.ge.u32 	%p3, %r9, %r48;
	mov.f32 	%f69, 0f00000000;
	@%p3 bra 	$L__BB0_5;
	mul.wide.u32 	%rd21, %r9, 4;
	add.s64 	%rd22, %rd1, %rd21;
	ld.global.nc.f32 	%f69, [%rd22];
$L__BB0_5:
	add.s32 	%r10, %r9, 1;
	setp.ge.u32 	%p4, %r10, %r48;
	mov.f32 	%f70, 0f00000000;
	@%p4 bra 	$L__BB0_7;
	mul.wide.u32 	%rd23, %r10, 4;
	add.s64 	%rd24, %rd1, %rd23;
	ld.global.nc.f32 	%f70, [%rd24];
$L__BB0_7:
	add.s32 	%r11, %r9, 2;
	setp.ge.u32 	%p5, %r11, %r48;
	mov.f32 	%f71, 0f00000000;
	@%p5 bra 	$L__BB0_9;
	mul.wide.u32 	%rd25, %r11, 4;
	add.s64 	%rd26, %rd1, %rd25;
	ld.global.nc.f32 	%f71, [%rd26];
$L__BB0_9:
	add.s32 	%r12, %r9, 3;
	setp.ge.u32 	%p6, %r12, %r48;
	mov.f32 	%f72, 0f00000000;
	@%p6 bra 	$L__BB0_11;
	mul.wide.u32 	%rd27, %r12, 4;
	add.s64 	%rd28, %rd1, %rd27;
	ld.global.nc.f32 	%f72, [%rd28];
$L__BB0_11:
	shr.u32 	%r62, %r7, 28;
	mul.wide.u32 	%rd29, %r62, 2;
	add.s64 	%rd30, %rd6, %rd29;
	ld.global.nc.u16 	%rs1, [%rd30];
	cvt.u32.u16 	%r13, %rs1;
	and.b16  	%rs2, %rs1, 1;
	setp.eq.b16 	%p7, %rs2, 1;
	not.pred 	%p8, %p7;
	mov.b32 	%r84, 0;
	mov.f32 	%f74, 0f00000000;
	@%p8 bra 	$L__BB0_13;
	shl.b64 	%rd31, %rd7, 2;
	add.s64 	%rd32, %rd2, %rd31;
	ld.global.nc.f32 	%f46, [%rd32];
	fma.rn.f32 	%f74, %f46, %f69, 0f00000000;
	mov.b32 	%r84, 1;
$L__BB0_13:
	and.b32  	%r64, %r13, 2;
	setp.eq.s32 	%p9, %r64, 0;
	@%p9 bra 	$L__BB0_15;
	cvt.u32.u64 	%r65, %rd7;
	add.s32 	%r66, %r84, %r65;
	mul.wide.u32 	%rd33, %r66, 4;
	add.s64 	%rd34, %rd2, %rd33;
	ld.global.nc.f32 	%f47, [%rd34];
	fma.rn.f32 	%f74, %f47, %f70, %f74;
	add.s32 	%r84, %r84, 1;
$L__BB0_15:
	and.b32  	%r67, %r13, 4;
	setp.eq.s32 	%p10, %r67, 0;
	@%p10 bra 	$L__BB0_17;
	cvt.u64.u32 	%rd35, %r84;
	add.s64 	%rd36, %rd35, %rd7;
	shl.b64 	%rd37, %rd36, 2;
	add.s64 	%rd38, %rd2, %rd37;
	ld.global.nc.f32 	%f48, [%rd38];
	fma.rn.f32 	%f74, %f48, %f71, %f74;
	add.s32 	%r84, %r84, 1;
$L__BB0_17:
	and.b32  	%r68, %r13, 8;
	setp.eq.s32 	%p11, %r68, 0;
	@%p11 bra 	$L__BB0_19;
	cvt.u64.u32 	%rd39, %r84;
	add.s64 	%rd40, %rd39, %rd7;
	shl.b64 	%rd41, %rd40, 2;
	add.s64 	%rd42, %rd2, %rd41;
	ld.global.nc.f32 	%f49, [%rd42];
	fma.rn.f32 	%f74, %f49, %f72, %f74;
	add.s32 	%r84, %r84, 1;
$L__BB0_19:
	and.b32  	%r69, %r13, 16;
	setp.eq.s32 	%p12, %r69, 0;
	mov.f32 	%f78, 0f00000000;
	@%p12 bra 	$L__BB0_21;
	cvt.u64.u32 	%rd43, %r84;
	add.s64 	%rd44, %rd43, %rd7;
	shl.b64 	%rd45, %rd44, 2;
	add.s64 	%rd46, %rd2, %rd45;
	ld.global.nc.f32 	%f51, [%rd46];
	fma.rn.f32 	%f78, %f51, %f69, 0f00000000;
	add.s32 	%r84, %r84, 1;
$L__BB0_21:
	and.b32  	%r70, %r13, 32;
	setp.eq.s32 	%p13, %r70, 0;
	@%p13 bra 	$L__BB0_23;
	cvt.u64.u32 	%rd47, %r84;
	add.s64 	%rd48, %rd47, %rd7;
	shl.b64 	%rd49, %rd48, 2;
	add.s64 	%rd50, %rd2, %rd49;
	ld.global.nc.f32 	%f52, [%rd50];
	fma.rn.f32 	%f78, %f52, %f70, %f78;
	add.s32 	%r84, %r84, 1;
$L__BB0_23:
	and.b32  	%r71, %r13, 64;
	setp.eq.s32 	%p14, %r71, 0;
	@%p14 bra 	$L__BB0_25;
	cvt.u64.u32 	%rd51, %r84;
	add.s64 	%rd52, %rd51, %rd7;
	shl.b64 	%rd53, %rd52, 2;
	add.s64 	%rd54, %rd2, %rd53;
	ld.global.nc.f32 	%f53, [%rd54];
	fma.rn.f32 	%f78, %f53, %f71, %f78;
	add.s32 	%r84, %r84, 1;
$L__BB0_25:
	and.b32  	%r72, %r13, 128;
	setp.eq.s32 	%p15, %r72, 0;
	@%p15 bra 	$L__BB0_27;
	cvt.u64.u32 	%rd55, %r84;
	add.s64 	%rd56, %rd55, %rd7;
	shl.b64 	%rd57, %rd56, 2;
	add.s64 	%rd58, %rd2, %rd57;
	ld.global.nc.f32 	%f54, [%rd58];
	fma.rn.f32 	%f78, %f54, %f72, %f78;
	add.s32 	%r84, %r84, 1;
$L__BB0_27:
	and.b32  	%r73, %r13, 256;
	setp.eq.s32 	%p16, %r73, 0;
	mov.f32 	%f82, 0f00000000;
	@%p16 bra 	$L__BB0_29;
	cvt.u64.u32 	%rd59, %r84;
	add.s64 	%rd60, %rd59, %rd7;
	shl.b64 	%rd61, %rd60, 2;
	add.s64 	%rd62, %rd2, %rd61;
	ld.global.nc.f32 	%f56, [%rd62];
	fma.rn.f32 	%f82, %f56, %f69, 0f00000000;
	add.s32 	%r84, %r84, 1;
$L__BB0_29:
	and.b32  	%r74, %r13, 512;
	setp.eq.s32 	%p17, %r74, 0;
	@%p17 bra 	$L__BB0_31;
	cvt.u64.u32 	%rd63, %r84;
	add.s64 	%rd64, %rd63, %rd7;
	shl.b64 	%rd65, %rd64, 2;
	add.s64 	%rd66, %rd2, %rd65;
	ld.global.nc.f32 	%f57, [%rd66];
	fma.rn.f32 	%f82, %f57, %f70, %f82;
	add.s32 	%r84, %r84, 1;
$L__BB0_31:
	and.b32  	%r75, %r13, 1024;
	setp.eq.s32 	%p18, %r75, 0;
	@%p18 bra 	$L__BB0_33;
	cvt.u64.u32 	%rd67, %r84;
	add.s64 	%rd68, %rd67, %rd7;
	shl.b64 	%rd69, %rd68, 2;
	add.s64 	%rd70, %rd2, %rd69;
	ld.global.nc.f32 	%f58, [%rd70];
	fma.rn.f32 	%f82, %f58, %f71, %f82;
	add.s32 	%r84, %r84, 1;
$L__BB0_33:
	and.b32  	%r76, %r13, 2048;
	setp.eq.s32 	%p19, %r76, 0;
	@%p19 bra 	$L__BB0_35;
	cvt.u64.u32 	%rd71, %r84;
	add.s64 	%rd72, %rd71, %rd7;
	shl.b64 	%rd73, %rd72, 2;
	add.s64 	%rd74, %rd2, %rd73;
	ld.global.nc.f32 	%f59, [%rd74];
	fma.rn.f32 	%f82, %f59, %f72, %f82;
	add.s32 	%r84, %r84, 1;
$L__BB0_35:
	and.b32  	%r77, %r13, 4096;
	setp.eq.s32 	%p20, %r77, 0;
	mov.f32 	%f86, 0f00000000;
	@%p20 bra 	$L__BB0_37;
	cvt.u64.u32 	%rd75, %r84;
	add.s64 	%rd76, %rd75, %rd7;
	shl.b64 	%rd77, %rd76, 2;
	add.s64 	%rd78, %rd2, %rd77;
	ld.global.nc.f32 	%f61, [%rd78];
	fma.rn.f32 	%f86, %f61, %f69, 0f00000000;
	add.s32 	%r84, %r84, 1;
$L__BB0_37:
	and.b32  	%r78, %r13, 8192;
	setp.eq.s32 	%p21, %r78, 0;
	@%p21 bra 	$L__BB0_39;
	cvt.u64.u32 	%rd79, %r84;
	add.s64 	%rd80, %rd79, %rd7;
	shl.b64 	%rd81, %rd80, 2;
	add.s64 	%rd82, %rd2, %rd81;
	ld.global.nc.f32 	%f62, [%rd82];
	fma.rn.f32 	%f86, %f62, %f70, %f86;
	add.s32 	%r84, %r84, 1;
$L__BB0_39:
	and.b32  	%r79, %r13, 16384;
	setp.eq.s32 	%p22, %r79, 0;
	@%p22 bra 	$L__BB0_41;
	cvt.u64.u32 	%rd83, %r84;
	add.s64 	%rd84, %rd83, %rd7;
	shl.b64 	%rd85, %rd84, 2;
	add.s64 	%rd86, %rd2, %rd85;
	ld.global.nc.f32 	%f63, [%rd86];
	fma.rn.f32 	%f86, %f63, %f71, %f86;
	add.s32 	%r84, %r84, 1;
$L__BB0_41:
	and.b32  	%r80, %r13, 32768;
	setp.eq.s32 	%p23, %r80, 0;
	@%p23 bra 	$L__BB0_43;
	cvt.u64.u32 	%rd87, %r84;
	add.s64 	%rd88, %rd87, %rd7;
	shl.b64 	%rd89, %rd88, 2;
	add.s64 	%rd90, %rd2, %rd89;
	ld.global.nc.f32 	%f64, [%rd90];
	fma.rn.f32 	%f86, %f64, %f72, %f86;
$L__BB0_43:
	setp.ge.u32 	%p24, %r8, %r49;
	@%p24 bra 	$L__BB0_45;
	mul.wide.u32 	%rd91, %r8, 4;
	add.s64 	%rd92, %rd3, %rd91;
	atom.global.add.f32 	%f65, [%rd92], %f74;
$L__BB0_45:
	add.s32 	%r43, %r8, 1;
	setp.ge.u32 	%p25, %r43, %r49;
	@%p25 bra 	$L__BB0_47;
	mul.wide.u32 	%rd93, %r43, 4;
	add.s64 	%rd94, %rd3, %rd93;
	atom.global.add.f32 	%f66, [%rd94], %f78;
$L__BB0_47:
	add.s32 	%r44, %r8, 2;
	setp.ge.u32 	%p26, %r44, %r49;
	@%p26 bra 	$L__BB0_49;
	mul.wide.u32 	%rd95, %r44, 4;
	add.s64 	%rd96, %rd3, %rd95;
	atom.global.add.f32 	%f67, [%rd96], %f82;
$L__BB0_49:
	add.s32 	%r45, %r8, 3;
	setp.ge.u32 	%p27, %r45, %r49;
	@%p27 bra 	$L__BB0_51;
	mul.wide.u32 	%rd97, %r45, 4;
	add.s64 	%rd98, %rd3, %rd97;
	atom.global.add.f32 	%f68, [%rd98], %f86;
$L__BB0_51:
	mov.u32 	%r81, %ntid.x;
	add.s32 	%r82, %r82, %r81;
	setp.lt.u32 	%p28, %r82, %r2;
	@%p28 bra 	$L__BB0_3;
$L__BB0_52:
	ret;

}


// ===== COMPILED SASS (sm_100) =====

	.target	sm_100

	.elftype	@"ET_EXEC"


//--------------------- .note.nv.tkinfo           --------------------------
	.section	.note.nv.tkinfo,"",@"SHT_NOTE"
	.sectionflags	@"SHF_NOTE_NV_TKINFO"
	.tkinfo
        /*0018*/ 	.word	0x00000002
        /*0030*/ 	.string	""
        /*0030*/ 	.string	"ptxas"
        /*0030*/ 	.string	"Cuda compilation tools, release 13.0, V13.0.88"
        /*0030*/ 	.string	"Build cuda_13.0.r13.0/compiler.36424714_0"
        /*0030*/ 	.string	"-arch sm_100 -m 64 "



//--------------------- .note.nv.cuinfo           --------------------------
	.section	.note.nv.cuinfo,"",@"SHT_NOTE"
	.sectionflags	@"SHF_NOTE_NV_CUINFO"
        /*0018*/ 	.short	0x0002
        /*001a*/ 	.short	0x0064
        /*001c*/ 	.short	0x0082
	.zero		2


//--------------------- .nv.info                  --------------------------
	.section	.nv.info,"",@"SHT_CUDA_INFO"
	.align	4


	//----- nvinfo : EIATTR_REGCOUNT
	.align		4
        /*0000*/ 	.byte	0x04, 0x2f
        /*0002*/ 	.short	(.L_1 - .L_0)
	.align		4
.L_0:
        /*0004*/ 	.word	index@(_Z17spasm_spmv_kernelPKjS0_S0_PKfPKtS2_Pfjjjj)
        /*0008*/ 	.word	0x00000020


	//----- nvinfo : EIATTR_FRAME_SIZE
	.align		4
.L_1:
        /*000c*/ 	.byte	0x04, 0x11
        /*000e*/ 	.short	(.L_3 - .L_2)
	.align		4
.L_2:
        /*0010*/ 	.word	index@(_Z17spasm_spmv_kernelPKjS0_S0_PKfPKtS2_Pfjjjj)
        /*0014*/ 	.word	0x00000000


	//----- nvinfo : EIATTR_MIN_STACK_SIZE
	.align		4
.L_3:
        /*0018*/ 	.byte	0x04, 0x12
        /*001a*/ 	.short	(.L_5 - .L_4)
	.align		4
.L_4:
        /*001c*/ 	.word	index@(_Z17spasm_spmv_kernelPKjS0_S0_PKfPKtS2_Pfjjjj)
        /*0020*/ 	.word	0x00000000
.L_5:


//--------------------- .nv.compat                --------------------------
	.section	.nv.compat,"",@"SHT_CUDA_COMPAT_INFO"
	.align	4
        /*0000*/ 	.byte	0x02, 0x09, 0x00, 0x00, 0x02, 0x02, 0x01, 0x00, 0x02, 0x05, 0x05, 0x00, 0x03, 0x07, 0x01, 0x01
        /*0010*/ 	.byte	0x02, 0x03, 0x00, 0x00, 0x02, 0x06, 0x01, 0x00, 0x04, 0x0b, 0x08, 0x00, 0x09, 0x00, 0x00, 0x00
        /*0020*/ 	.byte	0x00, 0x00, 0x00, 0x00


//--------------------- .nv.info._Z17spasm_spmv_kernelPKjS0_S0_PKfPKtS2_Pfjjjj --------------------------
	.section	.nv.info._Z17spasm_spmv_kernelPKjS0_S0_PKfPKtS2_Pfjjjj,"",@"SHT_CUDA_INFO"
	.sectionflags	@""
	.align	4


	//----- nvinfo : EIATTR_CUDA_API_VERSION
	.align		4
        /*0000*/ 	.byte	0x04, 0x37
        /*0002*/ 	.short	(.L_7 - .L_6)
.L_6:
        /*0004*/ 	.word	0x00000082


	//----- nvinfo : EIATTR_KPARAM_INFO
	.align		4
.L_7:
        /*0008*/ 	.byte	0x04, 0x17
        /*000a*/ 	.short	(.L_9 - .L_8)
.L_8:
        /*000c*/ 	.word	0x00000000
        /*0010*/ 	.short	0x000a
        /*0012*/ 	.short	0x0044
        /*0014*/ 	.byte	0x00, 0xf0, 0x11, 0x00


	//----- nvinfo : EIATTR_KPARAM_INFO
	.align		4
.L_9:
        /*0018*/ 	.byte	0x04, 0x17
        /*001a*/ 	.short	(.L_11 - .L_10)
.L_10:
        /*001c*/ 	.word	0x00000000
        /*0020*/ 	.short	0x0009
        /*0022*/ 	.short	0x0040
        /*0024*/ 	.byte	0x00, 0xf0, 0x11, 0x00


	//----- nvinfo : EIATTR_KPARAM_INFO
	.align		4
.L_11:
        /*0028*/ 	.byte	0x04, 0x17
        /*002a*/ 	.short	(.L_13 - .L_12)
.L_12:
        /*002c*/ 	.word	0x00000000
        /*0030*/ 	.short	0x0008
        /*0032*/ 	.short	0x003c
        /*0034*/ 	.byte	0x00, 0xf0, 0x11, 0x00


	//----- nvinfo : EIATTR_KPARAM_INFO
	.align		4
.L_13:
        /*0038*/ 	.byte	0x04, 0x17
        /*003a*/ 	.short	(.L_15 - .L_14)
.L_14:
        /*003c*/ 	.word	0x00000000
        /*0040*/ 	.short	0x0007
        /*0042*/ 	.short	0x0038
        /*0044*/ 	.byte	0x00, 0xf0, 0x11, 0x00


	//----- nvinfo : EIATTR_KPARAM_INFO
	.align		4
.L_15:
        /*0048*/ 	.byte	0x04, 0x17
        /*004a*/ 	.short	(.L_17 - .L_16)
.L_16:
        /*004c*/ 	.word	0x00000000
        /*0050*/ 	.short	0x0006
        /*0052*/ 	.short	0x0030
        /*0054*/ 	.byte	0x00, 0xf5, 0x21, 0x00


	//----- nvinfo : EIATTR_KPARAM_INFO
	.align		4
.L_17:
        /*0058*/ 	.byte	0x04, 0x17
        /*005a*/ 	.short	(.L_19 - .L_18)
.L_18:
        /*005c*/ 	.word	0x00000000
        /*0060*/ 	.short	0x0005
        /*0062*/ 	.short	0x0028
        /*0064*/ 	.byte	0x00, 0xf5, 0x21, 0x00


	//----- nvinfo : EIATTR_KPARAM_INFO
	.align		4
.L_19:
        /*0068*/ 	.byte	0x04, 0x17
        /*006a*/ 	.short	(.L_21 - .L_20)
.L_20:
        /*006c*/ 	.word	0x00000000
        /*0070*/ 	.short	0x0004
        /*0072*/ 	.short	0x0020
        /*0074*/ 	.byte	0x00, 0xf5, 0x21, 0x00


	//----- nvinfo : EIATTR_KPARAM_INFO
	.align		4
.L_21:
        /*0078*/ 	.byte	0x04, 0x17
        /*007a*/ 	.short	(.L_23 - .L_22)
.L_22:
        /*007c*/ 	.word	0x00000000
        /*0080*/ 	.short	0x0003
        /*0082*/ 	.short	0x0018
        /*0084*/ 	.byte	0x00, 0xf5, 0x21, 0x00


	//----- nvinfo : EIATTR_KPARAM_INFO
	.align		4
.L_23:
        /*0088*/ 	.byte	0x04, 0x17
        /*008a*/ 	.short	(.L_25 - .L_24)
.L_24:
        /*008c*/ 	.word	0x00000000
        /*0090*/ 	.short	0x0002
        /*0092*/ 	.short	0x0010
        /*0094*/ 	.byte	0x00, 0xf5, 0x21, 0x00


	//----- nvinfo : EIATTR_KPARAM_INFO
	.align		4
.L_25:
        /*0098*/ 	.byte	0x04, 0x17
        /*009a*/ 	.short	(.L_27 - .L_26)
.L_26:
        /*009c*/ 	.word	0x00000000
        /*00a0*/ 	.short	0x0001
        /*00a2*/ 	.short	0x0008
        /*00a4*/ 	.byte	0x00, 0xf5, 0x21, 0x00


	//----- nvinfo : EIATTR_KPARAM_INFO
	.align		4
.L_27:
        /*00a8*/ 	.byte	0x04, 0x17
        /*00aa*/ 	.short	(.L_29 - .L_28)
.L_28:
        /*00ac*/ 	.word	0x00000000
        /*00b0*/ 	.short	0x0000
        /*00b2*/ 	.short	0x0000
        /*00b4*/ 	.byte	0x00, 0xf5, 0x21, 0x00


	//----- nvinfo : EIATTR_SPARSE_MMA_MASK
	.align		4
.L_29:
        /*00b8*/ 	.byte	0x03, 0x50
        /*00ba*/ 	.short	0x0000


	//----- nvinfo : EIATTR_MAXREG_COUNT
	.align		4
        /*00bc*/ 	.byte	0x03, 0x1b
        /*00be*/ 	.short	0x00ff


	//----- nvinfo : EIATTR_MERCURY_ISA_VERSION
	.align		4
        /*00c0*/ 	.byte	0x03, 0x5f
        /*00c2*/ 	.short	0x0101


	//----- nvinfo : EIATTR_VRC_CTA_INIT_COUNT
	.align		4
        /*00c4*/ 	.byte	0x02, 0x4a
	.zero		1
	.zero		1


	//----- nvinfo : EIATTR_EXIT_INSTR_OFFSETS
	.align		4
        /*00c8*/ 	.byte	0x04, 0x1c
        /*00ca*/ 	.short	(.L_31 - .L_30)


	//   ....[0]....
.L_30:
        /*00cc*/ 	.word	0x00000040


	//   ....[1]....
        /*00d0*/ 	.word	0x00000100


	//   ....[2]....
        /*00d4*/ 	.word	0x00000ed0


	//----- nvinfo : EIATTR_CRS_STACK_SIZE
	.align		4
.L_31:
        /*00d8*/ 	.byte	0x04, 0x1e
        /*00da*/ 	.short	(.L_33 - .L_32)
.L_32:
        /*00dc*/ 	.word	0x00000000


	//----- nvinfo : EIATTR_CBANK_PARAM_SIZE
	.align		4
.L_33:
        /*00e0*/ 	.byte	0x03, 0x19
        /*00e2*/ 	.short	0x0048


	//----- nvinfo : EIATTR_PARAM_CBANK
	.align		4
        /*00e4*/ 	.byte	0x04, 0x0a
        /*00e6*/ 	.short	(.L_35 - .L_34)
	.align		4
.L_34:
        /*00e8*/ 	.word	index@(.nv.constant0._Z17spasm_spmv_kernelPKjS0_S0_PKfPKtS2_Pfjjjj)
        /*00ec*/ 	.short	0x0380
        /*00ee*/ 	.short	0x0048


	//----- nvinfo : EIATTR_SW_WAR
	.align		4
.L_35:
        /*00f0*/ 	.byte	0x04, 0x36
        /*00f2*/ 	.short	(.L_37 - .L_36)
.L_36:
        /*00f4*/ 	.word	0x00000008
.L_37:


//--------------------- .nv.callgraph             --------------------------
	.section	.nv.callgraph,"",@"SHT_CUDA_CALLGRAPH"
	.align	4
	.sectionentsize	8
	.align		4
        /*0000*/ 	.word	0x00000000
	.align		4
        /*0004*/ 	.word	0xffffffff
	.align		4
        /*0008*/ 	.word	0x00000000
	.align		4
        /*000c*/ 	.word	0xfffffffe
	.align		4
        /*0010*/ 	.word	0x00000000
	.align		4
        /*0014*/ 	.word	0xfffffffd
	.align		4
        /*0018*/ 	.word	0x00000000
	.align		4
        /*001c*/ 	.word	0xfffffffc


//--------------------- .text._Z17spasm_spmv_kernelPKjS0_S0_PKfPKtS2_Pfjjjj --------------------------
	.section	.text._Z17spasm_spmv_kernelPKjS0_S0_PKfPKtS2_Pfjjjj,"ax",@progbits
	.align	128
        .global         _Z17spasm_spmv_kernelPKjS0_S0_PKfPKtS2_Pfjjjj
        .type           _Z17spasm_spmv_kernelPKjS0_S0_PKfPKtS2_Pfjjjj,@function
        .size           _Z17spasm_spmv_kernelPKjS0_S0_PKfPKtS2_Pfjjjj,(.L_x_10 - _Z17spasm_spmv_kernelPKjS0_S0_PKfPKtS2_Pfjjjj)
        .other          _Z17spasm_spmv_kernelPKjS0_S0_PKfPKtS2_Pfjjjj,@"STO_CUDA_ENTRY STV_DEFAULT"
_Z17spasm_spmv_kernelPKjS0_S0_PKfPKtS2_Pfjjjj:
.text._Z17spasm_spmv_kernelPKjS0_S0_PKfPKtS2_Pfjjjj:
[----:B------:R-:W-:Y:S01]  /*0000*/  LDC R1, c[0x0][0x37c] ;  /* 0x0000df00ff017b82 */ /* 0x000fe20000000800 */
[----:B------:R-:W0:Y:S01]  /*0010*/  S2R R3, SR_CTAID.X ;  /* 0x0000000000037919 */ /* 0x000e220000002500 */
[----:B------:R-:W0:Y:S02]  /*0020*/  LDCU UR4, c[0x0][0x3b8] ;  /* 0x00007700ff0477ac */ /* 0x000e240008000800 */
[----:B0-----:R-:W-:-:S13]  /*0030*/  ISETP.GE.U32.AND P0, PT, R3, UR4, PT ;  /* 0x0000000403007c0c */ /* 0x001fda000bf06070 */
[----:B------:R-:W-:Y:S05]  /*0040*/  @P0 EXIT ;  /* 0x000000000000094d */ /* 0x000fea0003800000 */
[----:B------:R-:W0:Y:S01]  /*0050*/  LDC.64 R4, c[0x0][0x388] ;  /* 0x0000e200ff047b82 */ /* 0x000e220000000a00 */
[----:B------:R-:W1:Y:S01]  /*0060*/  LDCU.64 UR4, c[0x0][0x358] ;  /* 0x00006b00ff0477ac */ /* 0x000e620008000a00 */
[----:B------:R-:W-:Y:S01]  /*0070*/  IMAD.SHL.U32 R3, R3, 0x2, RZ ;  /* 0x0000000203037824 */ /* 0x000fe200078e00ff */
[----:B------:R-:W2:Y:S05]  /*0080*/  S2R R9, SR_TID.X ;  /* 0x0000000000097919 */ /* 0x000eaa0000002100 */
[----:B------:R-:W3:Y:S01]  /*0090*/  LDC.64 R6, c[0x0][0x380] ;  /* 0x0000e000ff067b82 */ /* 0x000ee20000000a00 */
[----:B0-----:R-:W-:-:S05]  /*00a0*/  IMAD.WIDE.U32 R4, R3, 0x4, R4 ;  /* 0x0000000403047825 */ /* 0x001fca00078e0004 */
[----:B-1----:R-:W2:Y:S04]  /*00b0*/  LDG.E.CONSTANT R0, desc[UR4][R4.64] ;  /* 0x0000000404007981 */ /* 0x002ea8000c1e9900 */
[----:B------:R-:W4:Y:S01]  /*00c0*/  LDG.E.CONSTANT R2, desc[UR4][R4.64+0x4] ;  /* 0x0000040404027981 */ /* 0x000f22000c1e9900 */
[----:B---3--:R-:W-:-:S04]  /*00d0*/  IMAD.WIDE.U32 R6, R3, 0x4, R6 ;  /* 0x0000000403067825 */ /* 0x008fc800078e0006 */
[----:B--2---:R-:W-:-:S05]  /*00e0*/  IMAD.IADD R9, R0, 0x1, R9 ;  /* 0x0000000100097824 */ /* 0x004fca00078e0209 */
[----:B----4-:R-:W-:-:S13]  /*00f0*/  ISETP.GE.U32.AND P0, PT, R9, R2, PT ;  /* 0x000000020900720c */ /* 0x010fda0003f06070 */
[----:B------:R-:W-:Y:S05]  /*0100*/  @P0 EXIT ;  /* 0x000000000000094d */ /* 0x000fea0003800000 */
[----:B------:R0:W5:Y:S01]  /*0110*/  LDG.E.CONSTANT R3, desc[UR4][R6.64+0x4] ;  /* 0x0000040406037981 */ /* 0x000162000c1e9900 */
[----:B------:R-:W1:Y:S03]  /*0120*/  LDC.64 R18, c[0x0][0x3b0] ;  /* 0x0000ec00ff127b82 */ /* 0x000e660000000a00 */
[----:B------:R0:W5:Y:S01]  /*0130*/  LDG.E.CONSTANT R4, desc[UR4][R6.64] ;  /* 0x0000000406047981 */ /* 0x000162000c1e9900 */
[----:B------:R-:W-:Y:S01]  /*0140*/  IMAD.MOV.U32 R5, RZ, RZ, R9 ;  /* 0x000000ffff057224 */ /* 0x000fe200078e0009 */
[----:B------:R-:W2:Y:S03]  /*0150*/  LDCU UR7, c[0x0][0x3bc] ;  /* 0x00007780ff0777ac */ /* 0x000ea60008000800 */
[----:B------:R-:W3:Y:S01]  /*0160*/  LDC.64 R20, c[0x0][0x390] ;  /* 0x0000e400ff147b82 */ /* 0x000ee20000000a00 */
[----:B------:R-:W4:Y:S02]  /*0170*/  LDCU UR8, c[0x0][0x3c0] ;  /* 0x00007800ff0877ac */ /* 0x000f240008000800 */
.L_x_8:
[----:B0--3--:R-:W-:Y:S01]  /*0180*/  IMAD.WIDE.U32 R12, R5, 0x4, R20 ;  /* 0x00000004050c7825 */ /* 0x009fe200078e0014 */
[----:B0-----:R-:W0:Y:S05]  /*0190*/  LDC.64 R6, c[0x0][0x3a0] ;  /* 0x0000e800ff067b82 */ /* 0x001e2a0000000a00 */
[----:B------:R-:W3:Y:S02]  /*01a0*/  LDG.E.CONSTANT R12, desc[UR4][R12.64] ;  /* 0x000000040c0c7981 */ /* 0x000ee4000c1e9900 */
[----:B-123--:R-:W-:-:S05]  /*01b0*/  SHF.R.U32.HI R9, RZ, 0x1c, R12 ;  /* 0x0000001cff097819 */ /* 0x00efca000001160c */
[----:B0-----:R-:W-:-:S06]  /*01c0*/  IMAD.WIDE.U32 R6, R9, 0x2, R6 ;  /* 0x0000000209067825 */ /* 0x001fcc00078e0006 */
[----:B------:R-:W3:Y:S01]  /*01d0*/  LDG.E.U16.CONSTANT R7, desc[UR4][R6.64] ;  /* 0x0000000406077981 */ /* 0x000ee2000c1e9500 */
[----:B------:R-:W-:Y:S02]  /*01e0*/  IMAD.SHL.U32 R0, R12, 0x4, RZ ;  /* 0x000000040c007824 */ /* 0x000fe400078e00ff */
[----:B------:R-:W-:-:S03]  /*01f0*/  IMAD.SHL.U32 R11, R5, 0x4, RZ ;  /* 0x00000004050b7824 */ /* 0x000fc600078e00ff */
[----:B------:R-:W-:-:S05]  /*0200*/  LOP3.LUT R0, R0, 0x7ffc, RZ, 0xc0, !PT ;  /* 0x00007ffc00007812 */ /* 0x000fca00078ec0ff */
[----:B--2--5:R-:W-:-:S05]  /*0210*/  IMAD R15, R3, UR7, R0 ;  /* 0x00000007030f7c24 */ /* 0x024fca000f8e0200 */
[----:B----4-:R-:W-:-:S13]  /*0220*/  ISETP.GE.U32.AND P0, PT, R15, UR8, PT ;  /* 0x000000080f007c0c */ /* 0x010fda000bf06070 */
[----:B------:R-:W0:Y:S02]  /*0230*/  @!P0 LDC.64 R26, c[0x0][0x3a8] ;  /* 0x0000ea00ff1a8b82 */ /* 0x000e240000000a00 */
[----:B0-----:R-:W-:-:S04]  /*0240*/  @!P0 IMAD.WIDE.U32 R26, R15, 0x4, R26 ;  /* 0x000000040f1a8825 */ /* 0x001fc800078e001a */
[C---:B------:R-:W-:Y:S02]  /*0250*/  VIADD R0, R15.reuse, 0x3 ;  /* 0x000000030f007836 */ /* 0x040fe40000000000 */
[----:B------:R-:W-:Y:S01]  /*0260*/  VIADD R13, R15, 0x2 ;  /* 0x000000020f0d7836 */ /* 0x000fe20000000000 */
[----:B---3--:R-:W-:-:S04]  /*0270*/  LOP3.LUT R8, R7, 0x1, RZ, 0xc0, !PT ;  /* 0x0000000107087812 */ /* 0x008fc800078ec0ff */
[----:B------:R-:W-:-:S13]  /*0280*/  ISETP.NE.U32.AND P1, PT, R8, 0x1, PT ;  /* 0x000000010800780c */ /* 0x000fda0003f25070 */
[----:B------:R-:W0:Y:S02]  /*0290*/  @!P1 LDC.64 R8, c[0x0][0x398] ;  /* 0x0000e600ff089b82 */ /* 0x000e240000000a00 */
[----:B0-----:R-:W-:Y:S01]  /*02a0*/  @!P1 LEA R16, P2, R11, R8, 0x2 ;  /* 0x000000080b109211 */ /* 0x001fe200078410ff */
[----:B------:R-:W-:-:S03]  /*02b0*/  IMAD.MOV.U32 R8, RZ, RZ, RZ ;  /* 0x000000ffff087224 */ /* 0x000fc600078e00ff */
[----:B------:R-:W-:-:S03]  /*02c0*/  @!P1 LEA.HI.X R17, R11, R9, RZ, 0x2, P2 ;  /* 0x000000090b119211 */ /* 0x000fc600010f14ff */
[----:B------:R-:W2:Y:S04]  /*02d0*/  @!P0 LDG.E.CONSTANT R8, desc[UR4][R26.64] ;  /* 0x000000041a088981 */ /* 0x000ea8000c1e9900 */
[----:B------:R0:W2:Y:S01]  /*02e0*/  @!P1 LDG.E.CONSTANT R23, desc[UR4][R16.64] ;  /* 0x0000000410179981 */ /* 0x0000a2000c1e9900 */
[----:B------:R-:W-:Y:S01]  /*02f0*/  VIADD R9, R15, 0x1 ;  /* 0x000000010f097836 */ /* 0x000fe20000000000 */
[----:B------:R-:W-:Y:S02]  /*0300*/  ISETP.GE.U32.AND P5, PT, R0, UR8, PT ;  /* 0x0000000800007c0c */ /* 0x000fe4000bfa6070 */
[----:B------:R-:W-:Y:S02]  /*0310*/  ISETP.GE.U32.AND P4, PT, R13, UR8, PT ;  /* 0x000000080d007c0c */ /* 0x000fe4000bf86070 */
[----:B------:R-:W-:-:S02]  /*0320*/  ISETP.GE.U32.AND P0, PT, R9, UR8, PT ;  /* 0x0000000809007c0c */ /* 0x000fc4000bf06070 */
[C---:B------:R-:W-:Y:S02]  /*0330*/  LOP3.LUT P3, RZ, R7.reuse, 0x4, RZ, 0xc0, !PT ;  /* 0x0000000407ff7812 */ /* 0x040fe4000786c0ff */
[----:B------:R-:W-:-:S05]  /*0340*/  LOP3.LUT P2, RZ, R7, 0x2, RZ, 0xc0, !PT ;  /* 0x0000000207ff7812 */ /* 0x000fca000784c0ff */
[----:B------:R-:W3:Y:S08]  /*0350*/  @!P5 LDC.64 R28, c[0x0][0x3a8] ;  /* 0x0000ea00ff1cdb82 */ /* 0x000ef00000000a00 */
[----:B------:R-:W4:Y:S08]  /*0360*/  @!P0 LDC.64 R24, c[0x0][0x3a8] ;  /* 0x0000ea00ff188b82 */ /* 0x000f300000000a00 */
[----:B------:R-:W1:Y:S08]  /*0370*/  @!P4 LDC.64 R14, c[0x0][0x3a8] ;  /* 0x0000ea00ff0ecb82 */ /* 0x000e700000000a00 */
[----:B0-----:R-:W0:Y:S01]  /*0380*/  @P3 LDC.64 R16, c[0x0][0x398] ;  /* 0x0000e600ff103b82 */ /* 0x001e220000000a00 */
[----:B----4-:R-:W-:-:S07]  /*0390*/  @!P0 IMAD.WIDE.U32 R24, R9, 0x4, R24 ;  /* 0x0000000409188825 */ /* 0x010fce00078e0018 */
[----:B------:R-:W4:Y:S01]  /*03a0*/  @P2 LDC.64 R26, c[0x0][0x398] ;  /* 0x0000e600ff1a2b82 */ /* 0x000f220000000a00 */
[----:B------:R-:W-:Y:S02]  /*03b0*/  IMAD.MOV.U32 R9, RZ, RZ, RZ ;  /* 0x000000ffff097224 */ /* 0x000fe400078e00ff */
[----:B------:R-:W-:Y:S02]  /*03c0*/  HFMA2 R6, -RZ, RZ, 0, 0 ;  /* 0x00000000ff067431 */ /* 0x000fe400000001ff */
[----:B---3--:R-:W-:Y:S02]  /*03d0*/  @!P5 IMAD.WIDE.U32 R28, R0, 0x4, R28 ;  /* 0x00000004001cd825 */ /* 0x008fe400078e001c */
[----:B------:R-:W3:Y:S01]  /*03e0*/  @!P0 LDG.E.CONSTANT R9, desc[UR4][R24.64] ;  /* 0x0000000418098981 */ /* 0x000ee2000c1e9900 */
[----:B------:R-:W-:Y:S01]  /*03f0*/  LOP3.LUT P0, RZ, R7, 0x8, RZ, 0xc0, !PT ;  /* 0x0000000807ff7812 */ /* 0x000fe2000780c0ff */
[----:B------:R-:W-:Y:S02]  /*0400*/  IMAD.MOV.U32 R0, RZ, RZ, RZ ;  /* 0x000000ffff007224 */ /* 0x000fe400078e00ff */
[----:B------:R-:W-:Y:S01]  /*0410*/  @!P1 IMAD.MOV.U32 R0, RZ, RZ, 0x1 ;  /* 0x00000001ff009424 */ /* 0x000fe200078e00ff */
[----:B------:R-:W3:Y:S01]  /*0420*/  @!P5 LDG.E.CONSTANT R6, desc[UR4][R28.64] ;  /* 0x000000041c06d981 */ /* 0x000ee2000c1e9900 */
[----:B------:R-:W-:-:S02]  /*0430*/  IMAD.MOV.U32 R10, RZ, RZ, RZ ;  /* 0x000000ffff0a7224 */ /* 0x000fc400078e00ff */
[----:B-1----:R-:W-:-:S04]  /*0440*/  @!P4 IMAD.WIDE.U32 R14, R13, 0x4, R14 ;  /* 0x000000040d0ec825 */ /* 0x002fc800078e000e */
[----:B------:R-:W-:Y:S01]  /*0450*/  @P2 IMAD.IADD R13, R11, 0x1, R0 ;  /* 0x000000010b0d2824 */ /* 0x000fe200078e0200 */
[----:B------:R1:W3:Y:S01]  /*0460*/  @!P4 LDG.E.CONSTANT R10, desc[UR4][R14.64] ;  /* 0x000000040e0ac981 */ /* 0x0002e2000c1e9900 */
[----:B------:R-:W-:Y:S01]  /*0470*/  @P2 VIADD R0, R0, 0x1 ;  /* 0x0000000100002836 */ /* 0x000fe20000000000 */
[----:B------:R-:W-:-:S04]  /*0480*/  LOP3.LUT P4, RZ, R7, 0x10, RZ, 0xc0, !PT ;  /* 0x0000001007ff7812 */ /* 0x000fc8000788c0ff */
[----:B------:R-:W-:Y:S01]  /*0490*/  @P3 IADD3 R22, P5, PT, R11, R0, RZ ;  /* 0x000000000b163210 */ /* 0x000fe20007fbe0ff */
[----:B-1----:R-:W1:Y:S03]  /*04a0*/  @P0 LDC.64 R14, c[0x0][0x398] ;  /* 0x0000e600ff0e0b82 */ /* 0x002e660000000a00 */
[----:B0-----:R-:W-:Y:S01]  /*04b0*/  @P3 LEA R24, P6, R22, R16, 0x2 ;  /* 0x0000001016183211 */ /* 0x001fe200078c10ff */
[----:B------:R-:W-:Y:S02]  /*04c0*/  @P3 IMAD.X R16, RZ, RZ, RZ, P5 ;  /* 0x000000ffff103224 */ /* 0x000fe400028e06ff */
[----:B----4-:R-:W-:-:S03]  /*04d0*/  @P2 IMAD.WIDE.U32 R26, R13, 0x4, R26 ;  /* 0x000000040d1a2825 */ /* 0x010fc600078e001a */
[----:B------:R-:W-:Y:S02]  /*04e0*/  @P3 LEA.HI.X R25, R22, R17, R16, 0x2, P6 ;  /* 0x0000001116193211 */ /* 0x000fe400030f1410 */
[----:B------:R-:W0:Y:S01]  /*04f0*/  @P4 LDC.64 R16, c[0x0][0x398] ;  /* 0x0000e600ff104b82 */ /* 0x000e220000000a00 */
[----:B------:R1:W3:Y:S01]  /*0500*/  @P2 LDG.E.CONSTANT R22, desc[UR4][R26.64] ;  /* 0x000000041a162981 */ /* 0x0002e2000c1e9900 */
[----:B------:R-:W-:-:S03]  /*0510*/  @P3 VIADD R0, R0, 0x1 ;  /* 0x0000000100003836 */ /* 0x000fc60000000000 */
[----:B------:R-:W4:Y:S02]  /*0520*/  @P3 LDG.E.CONSTANT R24, desc[UR4][R24.64] ;  /* 0x0000000418183981 */ /* 0x000f24000c1e9900 */
[----:B------:R-:W-:Y:S01]  /*0530*/  @P0 IADD3 R13, P5, PT, R11, R0, RZ ;  /* 0x000000000b0d0210 */ /* 0x000fe20007fbe0ff */
[----:B------:R-:W-:-:S03]  /*0540*/  @P0 VIADD R0, R0, 0x1 ;  /* 0x0000000100000836 */ /* 0x000fc60000000000 */
[----:B-1----:R-:W-:Y:S01]  /*0550*/  @P0 LEA R26, P6, R13, R14, 0x2 ;  /* 0x0000000e0d1a0211 */ /* 0x002fe200078c10ff */
[----:B------:R-:W-:Y:S01]  /*0560*/  @P0 IMAD.X R14, RZ, RZ, RZ, P5 ;  /* 0x000000ffff0e0224 */ /* 0x000fe200028e06ff */
[----:B------:R-:W-:-:S04]  /*0570*/  LOP3.LUT P5, RZ, R7, 0x20, RZ, 0xc0, !PT ;  /* 0x0000002007ff7812 */ /* 0x000fc800078ac0ff */
[----:B------:R-:W-:Y:S02]  /*0580*/  @P0 LEA.HI.X R27, R13, R15, R14, 0x2, P6 ;  /* 0x0000000f0d1b0211 */ /* 0x000fe400030f140e */
[----:B------:R-:W-:-:S03]  /*0590*/  @P4 IADD3 R13, P6, PT, R11, R0, RZ ;  /* 0x000000000b0d4210 */ /* 0x000fc60007fde0ff */
[----:B------:R-:W4:Y:S02]  /*05a0*/  @P0 LDG.E.CONSTANT R26, desc[UR4][R26.64] ;  /* 0x000000041a1a0981 */ /* 0x000f24000c1e9900 */
[----:B------:R-:W-:Y:S01]  /*05b0*/  @P4 IMAD.X R14, RZ, RZ, RZ, P6 ;  /* 0x000000ffff0e4224 */ /* 0x000fe200030e06ff */
[----:B0-----:R-:W-:-:S04]  /*05c0*/  @P4 LEA R28, P6, R13, R16, 0x2 ;  /* 0x000000100d1c4211 */ /* 0x001fc800078c10ff */
[----:B------:R-:W-:Y:S02]  /*05d0*/  @P4 LEA.HI.X R29, R13, R17, R14, 0x2, P6 ;  /* 0x000000110d1d4211 */ /* 0x000fe400030f140e */
[----:B------:R-:W0:Y:S03]  /*05e0*/  @P5 LDC.64 R14, c[0x0][0x398] ;  /* 0x0000e600ff0e5b82 */ /* 0x000e260000000a00 */
[----:B------:R1:W4:Y:S01]  /*05f0*/  @P4 LDG.E.CONSTANT R25, desc[UR4][R28.64] ;  /* 0x000000041c194981 */ /* 0x000322000c1e9900 */
[----:B------:R-:W-:Y:S01]  /*0600*/  @P4 IADD3 R0, PT, PT, R0, 0x1, RZ ;  /* 0x0000000100004810 */ /* 0x000fe20007ffe0ff */
[----:B------:R-:W-:Y:S02]  /*0610*/  IMAD.MOV.U32 R13, RZ, RZ, RZ ;  /* 0x000000ffff0d7224 */ /* 0x000fe400078e00ff */
[----:B--2---:R-:W-:Y:S01]  /*0620*/  @!P1 FFMA R13, R23, R8, RZ ;  /* 0x00000008170d9223 */ /* 0x004fe200000000ff */
[----:B------:R-:W-:-:S04]  /*0630*/  @P5 IADD3 R17, P1, PT, R11, R0, RZ ;  /* 0x000000000b115210 */ /* 0x000fc80007f3e0ff */
[----:B0-----:R-:W-:Y:S01]  /*0640*/  @P5 LEA R16, P6, R17, R14, 0x2 ;  /* 0x0000000e11105211 */ /* 0x001fe200078c10ff */
[----:B------:R-:W-:-:S05]  /*0650*/  @P5 IMAD.X R14, RZ, RZ, RZ, P1 ;  /* 0x000000ffff0e5224 */ /* 0x000fca00008e06ff */
[----:B------:R-:W-:-:S05]  /*0660*/  @P5 LEA.HI.X R17, R17, R15, R14, 0x2, P6 ;  /* 0x0000000f11115211 */ /* 0x000fca00030f140e */
[----:B------:R0:W2:Y:S01]  /*0670*/  @P5 LDG.E.CONSTANT R16, desc[UR4][R16.64] ;  /* 0x0000000410105981 */ /* 0x0000a2000c1e9900 */
[----:B------:R-:W-:-:S13]  /*0680*/  LOP3.LUT P1, RZ, R7, 0x40, RZ, 0xc0, !PT ;  /* 0x0000004007ff7812 */ /* 0x000fda000782c0ff */
[----:B------:R-:W3:Y:S01]  /*0690*/  @P1 LDC.64 R14, c[0x0][0x398] ;  /* 0x0000e600ff0e1b82 */ /* 0x000ee20000000a00 */
[----:B------:R-:W-:-:S05]  /*06a0*/  @P5 VIADD R0, R0, 0x1 ;  /* 0x0000000100005836 */ /* 0x000fca0000000000 */
[----:B------:R-:W-:-:S05]  /*06b0*/  @P1 IADD3 R23, P6, PT, R11, R0, RZ ;  /* 0x000000000b171210 */ /* 0x000fca0007fde0ff */
[----:B-1----:R-:W-:Y:S02]  /*06c0*/  @P1 IMAD.X R28, RZ, RZ, RZ, P6 ;  /* 0x000000ffff1c1224 */ /* 0x002fe400030e06ff */
[----:B------:R-:W-:Y:S02]  /*06d0*/  @P1 VIADD R0, R0, 0x1 ;  /* 0x0000000100001836 */ /* 0x000fe40000000000 */
[----:B0-----:R-:W-:Y:S02]  /*06e0*/  IMAD.MOV.U32 R17, RZ, RZ, RZ ;  /* 0x000000ffff117224 */ /* 0x001fe400078e00ff */
[----:B---3--:R-:W-:Y:S01]  /*06f0*/  @P2 FFMA R13, R22, R9, R13 ;  /* 0x00000009160d2223 */ /* 0x008fe2000000000d */
[----:B------:R-:W-:Y:S02]  /*0700*/  LOP3.LUT P2, RZ, R7, 0x80, RZ, 0xc0, !PT ;  /* 0x0000008007ff7812 */ /* 0x000fe4000784c0ff */
[----:B------:R-:W-:-:S04]  /*0710*/  @P1 LEA R22, P6, R23, R14, 0x2 ;  /* 0x0000000e17161211 */ /* 0x000fc800078c10ff */
[----:B------:R-:W-:-:S07]  /*0720*/  @P1 LEA.HI.X R23, R23, R15, R28, 0x2, P6 ;  /* 0x0000000f17171211 */ /* 0x000fce00030f141c */
[----:B------:R-:W0:Y:S01]  /*0730*/  @P2 LDC.64 R14, c[0x0][0x398] ;  /* 0x0000e600ff0e2b82 */ /* 0x000e220000000a00 */
[----:B------:R-:W-:Y:S01]  /*0740*/  LOP3.LUT P6, RZ, R7, 0x100, RZ, 0xc0, !PT ;  /* 0x0000010007ff7812 */ /* 0x000fe200078cc0ff */
[----:B----4-:R-:W-:Y:S01]  /*0750*/  @P3 FFMA R13, R24, R10, R13 ;  /* 0x0000000a180d3223 */ /* 0x010fe2000000000d */
[----:B------:R-:W3:Y:S01]  /*0760*/  @P1 LDG.E.CONSTANT R22, desc[UR4][R22.64] ;  /* 0x0000000416161981 */ /* 0x000ee2000c1e9900 */
[----:B------:R-:W-:Y:S01]  /*0770*/  @P4 FFMA R17, R25, R8, RZ ;  /* 0x0000000819114223 */ /* 0x000fe200000000ff */
[----:B------:R-:W-:-:S04]  /*0780*/  @P2 IADD3 R25, P3, PT, R11, R0, RZ ;  /* 0x000000000b192210 */ /* 0x000fc80007f7e0ff */
[----:B0-----:R-:W-:Y:S01]  /*0790*/  @P2 LEA R24, P4, R25, R14, 0x2 ;  /* 0x0000000e19182211 */ /* 0x001fe200078810ff */
[----:B------:R-:W-:-:S05]  /*07a0*/  @P2 IMAD.X R14, RZ, RZ, RZ, P3 ;  /* 0x000000ffff0e2224 */ /* 0x000fca00018e06ff */
[----:B------:R-:W-:Y:S02]  /*07b0*/  @P2 LEA.HI.X R25, R25, R15, R14, 0x2, P4 ;  /* 0x0000000f19192211 */ /* 0x000fe400020f140e */
[----:B------:R-:W0:Y:S01]  /*07c0*/  @P6 LDC.64 R14, c[0x0][0x398] ;  /* 0x0000e600ff0e6b82 */ /* 0x000e220000000a00 */
[----:B------:R-:W-:-:S05]  /*07d0*/  @P2 VIADD R0, R0, 0x1 ;  /* 0x0000000100002836 */ /* 0x000fca0000000000 */
[----:B------:R-:W-:Y:S01]  /*07e0*/  @P6 IADD3 R28, P3, PT, R11, R0, RZ ;  /* 0x000000000b1c6210 */ /* 0x000fe20007f7e0ff */
[----:B--2---:R-:W-:Y:S02]  /*07f0*/  @P5 FFMA R17, R16, R9, R17 ;  /* 0x0000000910115223 */ /* 0x004fe40000000011 */
[----:B------:R0:W2:Y:S02]  /*0800*/  @P2 LDG.E.CONSTANT R16, desc[UR4][R24.64] ;  /* 0x0000000418102981 */ /* 0x0000a4000c1e9900 */
[----:B0-----:R-:W-:Y:S01]  /*0810*/  @P6 LEA R24, P4, R28, R14, 0x2 ;  /* 0x0000000e1c186211 */ /* 0x001fe200078810ff */
[----:B------:R-:W-:-:S05]  /*0820*/  @P6 IMAD.X R14, RZ, RZ, RZ, P3 ;  /* 0x000000ffff0e6224 */ /* 0x000fca00018e06ff */
[----:B------:R-:W-:-:S05]  /*0830*/  @P6 LEA.HI.X R25, R28, R15, R14, 0x2, P4 ;  /* 0x0000000f1c196211 */ /* 0x000fca00020f140e */
[----:B------:R0:W4:Y:S01]  /*0840*/  @P6 LDG.E.CONSTANT R23, desc[UR4][R24.64] ;  /* 0x0000000418176981 */ /* 0x000122000c1e9900 */
[----:B------:R-:W-:-:S13]  /*0850*/  LOP3.LUT P4, RZ, R7, 0x200, RZ, 0xc0, !PT ;  /* 0x0000020007ff7812 */ /* 0x000fda000788c0ff */
[----:B------:R-:W1:Y:S01]  /*0860*/  @P4 LDC.64 R14, c[0x0][0x398] ;  /* 0x0000e600ff0e4b82 */ /* 0x000e620000000a00 */
[----:B------:R-:W-:Y:S01]  /*0870*/  @P6 VIADD R0, R0, 0x1 ;  /* 0x0000000100006836 */ /* 0x000fe20000000000 */
[----:B------:R-:W-:Y:S01]  /*0880*/  LOP3.LUT P3, RZ, R7, 0x400, RZ, 0xc0, !PT ;  /* 0x0000040007ff7812 */ /* 0x000fe2000786c0ff */
[----:B0-----:R-:W-:Y:S02]  /*0890*/  IMAD.MOV.U32 R25, RZ, RZ, RZ ;  /* 0x000000ffff197224 */ /* 0x001fe400078e00ff */
[----:B---3--:R-:W-:Y:S01]  /*08a0*/  @P1 FFMA R17, R22, R10, R17 ;  /* 0x0000000a16111223 */ /* 0x008fe20000000011 */
[----:B------:R-:W-:-:S04]  /*08b0*/  @P4 IADD3 R22, P1, PT, R11, R0, RZ ;  /* 0x000000000b164210 */ /* 0x000fc80007f3e0ff */
[----:B-1----:R-:W-:Y:S02]  /*08c0*/  @P4 LEA R28, P5, R22, R14, 0x2 ;  /* 0x0000000e161c4211 */ /* 0x002fe400078a10ff */
[----:B------:R-:W-:-:S04]  /*08d0*/  @P4 IADD3.X R14, PT, PT, RZ, RZ, RZ, P1, !PT ;  /* 0x000000ffff0e4210 */ /* 0x000fc80000ffe4ff */
[----:B------:R-:W-:Y:S02]  /*08e0*/  @P4 LEA.HI.X R29, R22, R15, R14, 0x2, P5 ;  /* 0x0000000f161d4211 */ /* 0x000fe400028f140e */
[----:B------:R-:W0:Y:S03]  /*08f0*/  @P3 LDC.64 R14, c[0x0][0x398] ;  /* 0x0000e600ff0e3b82 */ /* 0x000e260000000a00 */
[----:B------:R-:W3:Y:S01]  /*0900*/  @P4 LDG.E.CONSTANT R28, desc[UR4][R28.64] ;  /* 0x000000041c1c4981 */ /* 0x000ee2000c1e9900 */
[----:B------:R-:W-:Y:S02]  /*0910*/  @P4 VIADD R0, R0, 0x1 ;  /* 0x0000000100004836 */ /* 0x000fe40000000000 */
[----:B--2---:R-:W-:-:S03]  /*0920*/  @P2 FFMA R17, R16, R6, R17 ;  /* 0x0000000610112223 */ /* 0x004fc60000000011 */
[----:B------:R-:W-:-:S04]  /*0930*/  @P3 IADD3 R16, P1, PT, R11, R0, RZ ;  /* 0x000000000b103210 */ /* 0x000fc80007f3e0ff */
[----:B0-----:R-:W-:Y:S01]  /*0940*/  @P3 LEA R22, P2, R16, R14, 0x2 ;  /* 0x0000000e10163211 */ /* 0x001fe200078410ff */
[----:B------:R-:W-:Y:S02]  /*0950*/  @P3 IMAD.X R14, RZ, RZ, RZ, P1 ;  /* 0x000000ffff0e3224 */ /* 0x000fe400008e06ff */
[----:B----4-:R-:W-:-:S03]  /*0960*/  @P6 FFMA R25, R23, R8, RZ ;  /* 0x0000000817196223 */ /* 0x010fc600000000ff */
[----:B------:R-:W-:-:S05]  /*0970*/  @P3 LEA.HI.X R23, R16, R15, R14, 0x2, P2 ;  /* 0x0000000f10173211 */ /* 0x000fca00010f140e */
[----:B------:R0:W2:Y:S01]  /*0980*/  @P3 LDG.E.CONSTANT R16, desc[UR4][R22.64] ;  /* 0x0000000416103981 */ /* 0x0000a2000c1e9900 */
[----:B------:R-:W-:-:S13]  /*0990*/  LOP3.LUT P1, RZ, R7, 0x800, RZ, 0xc0, !PT ;  /* 0x0000080007ff7812 */ /* 0x000fda000782c0ff */
[----:B------:R-:W0:Y:S01]  /*09a0*/  @P1 LDC.64 R14, c[0x0][0x398] ;  /* 0x0000e600ff0e1b82 */ /* 0x000e220000000a00 */
[----:B------:R-:W-:Y:S01]  /*09b0*/  @P3 VIADD R0, R0, 0x1 ;  /* 0x0000000100003836 */ /* 0x000fe20000000000 */
[----:B------:R-:W-:Y:S01]  /*09c0*/  LOP3.LUT P2, RZ, R7, 0x1000, RZ, 0xc0, !PT ;  /* 0x0000100007ff7812 */ /* 0x000fe2000784c0ff */
[----:B---3--:R-:W-:-:S03]  /*09d0*/  @P4 FFMA R25, R28, R9, R25 ;  /* 0x000000091c194223 */ /* 0x008fc60000000019 */
[----:B------:R-:W-:-:S04]  /*09e0*/  @P1 IADD3 R24, P4, PT, R11, R0, RZ ;  /* 0x000000000b181210 */ /* 0x000fc80007f9e0ff */
[----:B0-----:R-:W-:Y:S01]  /*09f0*/  @P1 LEA R22, P5, R24, R14, 0x2 ;  /* 0x0000000e18161211 */ /* 0x001fe200078a10ff */
[----:B------:R-:W-:-:S05]  /*0a00*/  @P1 IMAD.X R14, RZ, RZ, RZ, P4 ;  /* 0x000000ffff0e1224 */ /* 0x000fca00020e06ff */
[----:B------:R-:W-:Y:S02]  /*0a10*/  @P1 LEA.HI.X R23, R24, R15, R14, 0x2, P5 ;  /* 0x0000000f18171211 */ /* 0x000fe400028f140e */
[----:B------:R-:W0:Y:S01]  /*0a20*/  @P2 LDC.64 R14, c[0x0][0x398] ;  /* 0x0000e600ff0e2b82 */ /* 0x000e220000000a00 */
[----:B------:R-:W-:Y:S02]  /*0a30*/  @P1 VIADD R0, R0, 0x1 ;  /* 0x0000000100001836 */ /* 0x000fe40000000000 */
[----:B--2---:R-:W-:-:S03]  /*0a40*/  @P3 FFMA R25, R16, R10, R25 ;  /* 0x0000000a10193223 */ /* 0x004fc60000000019 */
[----:B------:R-:W-:Y:S01]  /*0a50*/  @P2 IADD3 R24, P3, PT, R11, R0, RZ ;  /* 0x000000000b182210 */ /* 0x000fe20007f7e0ff */
[----:B------:R0:W2:Y:S03]  /*0a60*/  @P1 LDG.E.CONSTANT R16, desc[UR4][R22.64] ;  /* 0x0000000416101981 */ /* 0x0000a6000c1e9900 */
[----:B0-----:R-:W-:Y:S01]  /*0a70*/  @P2 LEA R22, P4, R24, R14, 0x2 ;  /* 0x0000000e18162211 */ /* 0x001fe200078810ff */
[----:B------:R-:W-:-:S05]  /*0a80*/  @P2 IMAD.X R14, RZ, RZ, RZ, P3 ;  /* 0x000000ffff0e2224 */ /* 0x000fca00018e06ff */
[----:B------:R-:W-:-:S05]  /*0a90*/  @P2 LEA.HI.X R23, R24, R15, R14, 0x2, P4 ;  /* 0x0000000f18172211 */ /* 0x000fca00020f140e */
[----:B------:R-:W3:Y:S01]  /*0aa0*/  @P2 LDG.E.CONSTANT R24, desc[UR4][R22.64] ;  /* 0x0000000416182981 */ /* 0x000ee2000c1e9900 */
[----:B------:R-:W-:-:S13]  /*0ab0*/  LOP3.LUT P4, RZ, R7, 0x2000, RZ, 0xc0, !PT ;  /* 0x0000200007ff7812 */ /* 0x000fda000788c0ff */
[----:B------:R-:W0:Y:S01]  /*0ac0*/  @P4 LDC.64 R14, c[0x0][0x398] ;  /* 0x0000e600ff0e4b82 */ /* 0x000e220000000a00 */
[----:B------:R-:W-:Y:S02]  /*0ad0*/  @P2 VIADD R0, R0, 0x1 ;  /* 0x0000000100002836 */ /* 0x000fe40000000000 */
[----:B------:R-:W-:Y:S01]  /*0ae0*/  IMAD.MOV.U32 R29, RZ, RZ, RZ ;  /* 0x000000ffff1d7224 */ /* 0x000fe200078e00ff */
[----:B------:R-:W-:Y:S01]  /*0af0*/  LOP3.LUT P3, RZ, R7, 0x4000, RZ, 0xc0, !PT ;  /* 0x0000400007ff7812 */ /* 0x000fe2000786c0ff */
[----:B---3--:R-:W-:Y:S01]  /*0b00*/  @P2 FFMA R29, R24, R8, RZ ;  /* 0x00000008181d2223 */ /* 0x008fe200000000ff */
[----:B------:R-:W-:-:S04]  /*0b10*/  @P4 IADD3 R8, P2, PT, R11, R0, RZ ;  /* 0x000000000b084210 */ /* 0x000fc80007f5e0ff */
[C---:B0-----:R-:W-:Y:S02]  /*0b20*/  @P4 LEA R14, P5, R8.reuse, R14, 0x2 ;  /* 0x0000000e080e4211 */ /* 0x041fe400078a10ff */
[----:B------:R-:W-:Y:S02]  /*0b30*/  @P4 IADD3.X R24, PT, PT, RZ, RZ, RZ, P2, !PT ;  /* 0x000000ffff184210 */ /* 0x000fe400017fe4ff */
[----:B------:R-:W-:Y:S02]  /*0b40*/  LOP3.LUT P2, RZ, R7, 0x8000, RZ, 0xc0, !PT ;  /* 0x0000800007ff7812 */ /* 0x000fe4000784c0ff */
[----:B------:R-:W-:-:S05]  /*0b50*/  @P4 LEA.HI.X R15, R8, R15, R24, 0x2, P5 ;  /* 0x0000000f080f4211 */ /* 0x000fca00028f1418 */
[----:B------:R0:W3:Y:S06]  /*0b60*/  @P4 LDG.E.CONSTANT R8, desc[UR4][R14.64] ;  /* 0x000000040e084981 */ /* 0x0000ec000c1e9900 */
[----:B------:R-:W1:Y:S08]  /*0b70*/  @P2 LDC.64 R22, c[0x0][0x398] ;  /* 0x0000e600ff162b82 */ /* 0x000e700000000a00 */
[----:B0-----:R-:W0:Y:S01]  /*0b80*/  @P3 LDC.64 R14, c[0x0][0x398] ;  /* 0x0000e600ff0e3b82 */ /* 0x001e220000000a00 */
[----:B------:R-:W-:-:S05]  /*0b90*/  @P4 VIADD R0, R0, 0x1 ;  /* 0x0000000100004836 */ /* 0x000fca0000000000 */
[----:B------:R-:W-:Y:S01]  /*0ba0*/  @P3 IADD3 R7, P6, PT, R11, R0, RZ ;  /* 0x000000000b073210 */ /* 0x000fe20007fde0ff */
[----:B------:R-:W-:-:S04]  /*0bb0*/  @P3 VIADD R0, R0, 0x1 ;  /* 0x0000000100003836 */ /* 0x000fc80000000000 */
[----:B------:R-:W-:Y:S01]  /*0bc0*/  @P3 IMAD.X R24, RZ, RZ, RZ, P6 ;  /* 0x000000ffff183224 */ /* 0x000fe200030e06ff */
[----:B------:R-:W-:Y:S02]  /*0bd0*/  @P2 IADD3 R0, P5, PT, R11, R0, RZ ;  /* 0x000000000b002210 */ /* 0x000fe40007fbe0ff */
[----:B0-----:R-:W-:-:S04]  /*0be0*/  @P3 LEA R14, P6, R7, R14, 0x2 ;  /* 0x0000000e070e3211 */ /* 0x001fc800078c10ff */
[----:B------:R-:W-:Y:S01]  /*0bf0*/  @P3 LEA.HI.X R15, R7, R15, R24, 0x2, P6 ;  /* 0x0000000f070f3211 */ /* 0x000fe200030f1418 */
[----:B------:R-:W-:Y:S01]  /*0c00*/  @P2 IMAD.X R7, RZ, RZ, RZ, P5 ;  /* 0x000000ffff072224 */ /* 0x000fe200028e06ff */
[----:B-1----:R-:W-:-:S03]  /*0c10*/  @P2 LEA R22, P6, R0, R22, 0x2 ;  /* 0x0000001600162211 */ /* 0x002fc600078c10ff */
[----:B------:R0:W4:Y:S01]  /*0c20*/  @P3 LDG.E.CONSTANT R14, desc[UR4][R14.64] ;  /* 0x000000040e0e3981 */ /* 0x000122000c1e9900 */
[----:B------:R-:W-:Y:S02]  /*0c30*/  @P2 LEA.HI.X R23, R0, R23, R7, 0x2, P6 ;  /* 0x0000001700172211 */ /* 0x000fe400030f1407 */
[----:B------:R-:W1:Y:S03]  /*0c40*/  LDC R0, c[0x0][0x3c4] ;  /* 0x0000f100ff007b82 */ /* 0x000e660000000800 */
[----:B------:R0:W5:Y:S01]  /*0c50*/  @P2 LDG.E.CONSTANT R22, desc[UR4][R22.64] ;  /* 0x0000000416162981 */ /* 0x000162000c1e9900 */
[----:B------:R-:W-:-:S04]  /*0c60*/  SHF.R.U32.HI R12, RZ, 0xc, R12 ;  /* 0x0000000cff0c7819 */ /* 0x000fc8000001160c */
[----:B------:R-:W-:Y:S01]  /*0c70*/  LOP3.LUT R7, R12, 0x7ffc, RZ, 0xc0, !PT ;  /* 0x00007ffc0c077812 */ /* 0x000fe200078ec0ff */
[----:B--2---:R-:W-:-:S04]  /*0c80*/  @P1 FFMA R25, R16, R6, R25 ;  /* 0x0000000610191223 */ /* 0x004fc80000000019 */
[----:B------:R-:W-:-:S05]  /*0c90*/  IMAD R7, R4, UR7, R7 ;  /* 0x0000000704077c24 */ /* 0x000fca000f8e0207 */
[C---:B-1----:R-:W-:Y:S01]  /*0ca0*/  ISETP.GE.U32.AND P1, PT, R7.reuse, R0, PT ;  /* 0x000000000700720c */ /* 0x042fe20003f26070 */
[C---:B------:R-:W-:Y:S02]  /*0cb0*/  VIADD R11, R7.reuse, 0x1 ;  /* 0x00000001070b7836 */ /* 0x040fe40000000000 */
[C---:B------:R-:W-:Y:S02]  /*0cc0*/  VIADD R27, R7.reuse, 0x2 ;  /* 0x00000002071b7836 */ /* 0x040fe40000000000 */
[----:B0-----:R-:W-:Y:S01]  /*0cd0*/  VIADD R15, R7, 0x3 ;  /* 0x00000003070f7836 */ /* 0x001fe20000000000 */
[----:B------:R-:W-:Y:S01]  /*0ce0*/  BSSY.RECONVERGENT B0, `(.L_x_0) ;  /* 0x000000a000007945 */ /* 0x000fe20003800200 */
[----:B------:R-:W-:Y:S01]  /*0cf0*/  @P0 FFMA R13, R26, R6, R13 ;  /* 0x000000061a0d0223 */ /* 0x000fe2000000000d */
[-C--:B------:R-:W-:Y:S02]  /*0d00*/  ISETP.GE.U32.AND P5, PT, R27, R0.reuse, PT ;  /* 0x000000001b00720c */ /* 0x080fe40003fa6070 */
[-C--:B------:R-:W-:Y:S01]  /*0d10*/  ISETP.GE.U32.AND P6, PT, R15, R0.reuse, PT ;  /* 0x000000000f00720c */ /* 0x080fe20003fc6070 */
[----:B---3--:R-:W-:Y:S01]  /*0d20*/  @P4 FFMA R29, R8, R9, R29 ;  /* 0x00000009081d4223 */ /* 0x008fe2000000001d */
[----:B------:R-:W-:-:S03]  /*0d30*/  ISETP.GE.U32.AND P4, PT, R11, R0, PT ;  /* 0x000000000b00720c */ /* 0x000fc60003f86070 */
[----:B----4-:R-:W-:Y:S01]  /*0d40*/  @P3 FFMA R29, R14, R10, R29 ;  /* 0x0000000a0e1d3223 */ /* 0x010fe2000000001d */
[----:B------:R-:W-:Y:S09]  /*0d50*/  @P1 BRA `(.L_x_1) ;  /* 0x0000000000081947 */ /* 0x000ff20003800000 */
[----:B------:R-:W-:-:S05]  /*0d60*/  IMAD.WIDE.U32 R8, R7, 0x4, R18 ;  /* 0x0000000407087825 */ /* 0x000fca00078e0012 */
[----:B------:R0:W-:Y:S02]  /*0d70*/  REDG.E.ADD.F32.FTZ.RN.STRONG.GPU desc[UR4][R8.64], R13 ;  /* 0x0000000d080079a6 */ /* 0x0001e4000c12f304 */
.L_x_1:
[----:B------:R-:W-:Y:S05]  /*0d80*/  BSYNC.RECONVERGENT B0 ;  /* 0x0000000000007941 */ /* 0x000fea0003800200 */
.L_x_0:
[----:B------:R-:W-:Y:S04]  /*0d90*/  BSSY.RECONVERGENT B0, `(.L_x_2) ;  /* 0x0000004000007945 */ /* 0x000fe80003800200 */
[----:B------:R-:W-:Y:S05]  /*0da0*/  @P4 BRA `(.L_x_3) ;  /* 0x0000000000084947 */ /* 0x000fea0003800000 */
[----:B0-----:R-:W-:-:S05]  /*0db0*/  IMAD.WIDE.U32 R8, R11, 0x4, R18 ;  /* 0x000000040b087825 */ /* 0x001fca00078e0012 */
[----:B------:R1:W-:Y:S02]  /*0dc0*/  REDG.E.ADD.F32.FTZ.RN.STRONG.GPU desc[UR4][R8.64], R17 ;  /* 0x00000011080079a6 */ /* 0x0003e4000c12f304 */
.L_x_3:
[----:B------:R-:W-:Y:S05]  /*0dd0*/  BSYNC.RECONVERGENT B0 ;  /* 0x0000000000007941 */ /* 0x000fea0003800200 */
.L_x_2:
[----:B------:R-:W-:Y:S04]  /*0de0*/  BSSY.RECONVERGENT B0, `(.L_x_4) ;  /* 0x0000004000007945 */ /* 0x000fe80003800200 */
[----:B------:R-:W-:Y:S05]  /*0df0*/  @P5 BRA `(.L_x_5) ;  /* 0x0000000000085947 */ /* 0x000fea0003800000 */
[----:B01----:R-:W-:-:S05]  /*0e00*/  IMAD.WIDE.U32 R8, R27, 0x4, R18 ;  /* 0x000000041b087825 */ /* 0x003fca00078e0012 */
[----:B------:R2:W-:Y:S02]  /*0e10*/  REDG.E.ADD.F32.FTZ.RN.STRONG.GPU desc[UR4][R8.64], R25 ;  /* 0x00000019080079a6 */ /* 0x0005e4000c12f304 */
.L_x_5:
[----:B------:R-:W-:Y:S05]  /*0e20*/  BSYNC.RECONVERGENT B0 ;  /* 0x0000000000007941 */ /* 0x000fea0003800200 */
.L_x_4:
[----:B------:R-:W-:Y:S01]  /*0e30*/  BSSY.RECONVERGENT B0, `(.L_x_6) ;  /* 0x0000005000007945 */ /* 0x000fe20003800200 */
[----:B-----5:R-:W-:-:S03]  /*0e40*/  @P2 FFMA R29, R22, R6, R29 ;  /* 0x00000006161d2223 */ /* 0x020fc6000000001d */
[----:B------:R-:W-:Y:S05]  /*0e50*/  @P6 BRA `(.L_x_7) ;  /* 0x0000000000086947 */ /* 0x000fea0003800000 */
[----:B------:R-:W-:-:S05]  /*0e60*/  IMAD.WIDE.U32 R6, R15, 0x4, R18 ;  /* 0x000000040f067825 */ /* 0x000fca00078e0012 */
[----:B------:R3:W-:Y:S02]  /*0e70*/  REDG.E.ADD.F32.FTZ.RN.STRONG.GPU desc[UR4][R6.64], R29 ;  /* 0x0000001d060079a6 */ /* 0x0007e4000c12f304 */
.L_x_7:
[----:B------:R-:W-:Y:S05]  /*0e80*/  BSYNC.RECONVERGENT B0 ;  /* 0x0000000000007941 */ /* 0x000fea0003800200 */
.L_x_6:
[----:B------:R-:W4:Y:S02]  /*0e90*/  LDCU UR6, c[0x0][0x360] ;  /* 0x00006c00ff0677ac */ /* 0x000f240008000800 */
[----:B----4-:R-:W-:-:S05]  /*0ea0*/  VIADD R5, R5, UR6 ;  /* 0x0000000605057c36 */ /* 0x010fca0008000000 */
[----:B------:R-:W-:-:S13]  /*0eb0*/  ISETP.GE.U32.AND P0, PT, R5, R2, PT ;  /* 0x000000020500720c */ /* 0x000fda0003f06070 */
[----:B------:R-:W-:Y:S05]  /*0ec0*/  @!P0 BRA `(.L_x_8) ;  /* 0xfffffff000ac8947 */ /* 0x000fea000383ffff */
[----:B------:R-:W-:Y:S05]  /*0ed0*/  EXIT ;  /* 0x000000000000794d */ /* 0x000fea0003800000 */
.L_x_9:
[----:B------:R-:W-:-:S00]  /*0ee0*/  BRA `(.L_x_9) ;  /* 0xfffffffc00fc7947 */ /* 0x000fc0000383ffff */
[----:B------:R-:W-:-:S00]  /*0ef0*/  NOP ;  /* 0x0000000000007918 */ /* 0x000fc00000000000 */
        /* <DEDUP_REMOVED lines=8> */
.L_x_10:


//--------------------- .nv.shared.reserved.0     --------------------------
	.section	.nv.shared.reserved.0,"aw",@nobits
	.weak		__nv_reservedSMEM_offset_0_alias
	.size		__nv_reservedSMEM_offset_0_alias, 0, 64
	.other		__nv_reservedSMEM_offset_0_alias,@"STO_CUDA_RESERVED_SHARED STV_DEFAULT"
__nv_reservedSMEM_offset_0_alias:
	.zero		0
	.zero		64


//--------------------- .nv.constant0._Z17spasm_spmv_kernelPKjS0_S0_PKfPKtS2_Pfjjjj --------------------------
	.section	.nv.constant0._Z17spasm_spmv_kernelPKjS0_S0_PKfPKtS2_Pfjjjj,"a",@progbits
	.sectionflags	@""
	.align	4
.nv.constant0._Z17spasm_spmv_kernelPKjS0_S0_PKfPKtS2_Pfjjjj:
	.zero		968


//--------------------- SYMBOLS --------------------------

	.type		.nv.reservedSmem.offset0,@object
	.size		.nv.reservedSmem.offset0,0x4
